//
// Generated by NVIDIA NVVM Compiler
//
// Compiler Build ID: CL-36424714
// Cuda compilation tools, release 13.0, V13.0.88
// Based on NVVM 20.0.0
//

.version 9.0
.target sm_100
.address_size 64

	// .globl	_Z14sommaMatrixGPUPiS_S_i

.visible .entry _Z14sommaMatrixGPUPiS_S_i(
	.param .u64 .ptr .align 1 _Z14sommaMatrixGPUPiS_S_i_param_0,
	.param .u64 .ptr .align 1 _Z14sommaMatrixGPUPiS_S_i_param_1,
	.param .u64 .ptr .align 1 _Z14sommaMatrixGPUPiS_S_i_param_2,
	.param .u32 _Z14sommaMatrixGPUPiS_S_i_param_3
)
{
	.reg .pred 	%p<2>;
	.reg .b32 	%r<15>;
	.reg .b64 	%rd<11>;

	ld.param.u64 	%rd1, [_Z14sommaMatrixGPUPiS_S_i_param_0];
	ld.param.u64 	%rd2, [_Z14sommaMatrixGPUPiS_S_i_param_1];
	ld.param.u64 	%rd3, [_Z14sommaMatrixGPUPiS_S_i_param_2];
	ld.param.u32 	%r2, [_Z14sommaMatrixGPUPiS_S_i_param_3];
	mov.u32 	%r3, %ctaid.x;
	mov.u32 	%r4, %ntid.x;
	mov.u32 	%r5, %tid.x;
	mov.u32 	%r6, %ctaid.y;
	mov.u32 	%r7, %ntid.y;
	mov.u32 	%r8, %tid.y;
	mad.lo.s32 	%r9, %r6, %r7, %r8;
	mov.u32 	%r10, %nctaid.x;
	mad.lo.s32 	%r11, %r9, %r10, %r3;
	mad.lo.s32 	%r1, %r11, %r4, %r5;
	setp.ge.s32 	%p1, %r1, %r2;
	@%p1 bra 	$L__BB0_2;
	cvta.to.global.u64 	%rd4, %rd1;
	cvta.to.global.u64 	%rd5, %rd2;
	cvta.to.global.u64 	%rd6, %rd3;
	mul.wide.s32 	%rd7, %r1, 4;
	add.s64 	%rd8, %rd4, %rd7;
	ld.global.u32 	%r12, [%rd8];
	add.s64 	%rd9, %rd5, %rd7;
	ld.global.u32 	%r13, [%rd9];
	add.s32 	%r14, %r13, %r12;
	add.s64 	%rd10, %rd6, %rd7;
	st.global.u32 	[%rd10], %r14;
$L__BB0_2:
	ret;

}


// ===== COMPILED SASS (sm_100) =====

	.target	sm_100

	.elftype	@"ET_EXEC"


//--------------------- .note.nv.tkinfo           --------------------------
	.section	.note.nv.tkinfo,"",@"SHT_NOTE"
	.sectionflags	@"SHF_NOTE_NV_TKINFO"
	.tkinfo
        /*0018*/ 	.word	0x00000002
        /*0030*/ 	.string	""
        /*0030*/ 	.string	"ptxas"
        /*0030*/ 	.string	"Cuda compilation tools, release 13.0, V13.0.88"
        /*0030*/ 	.string	"Build cuda_13.0.r13.0/compiler.36424714_0"
        /*0030*/ 	.string	"-arch sm_100 -m 64 "



//--------------------- .note.nv.cuinfo           --------------------------
	.section	.note.nv.cuinfo,"",@"SHT_NOTE"
	.sectionflags	@"SHF_NOTE_NV_CUINFO"
        /*0018*/ 	.short	0x0002
        /*001a*/ 	.short	0x0064
        /*001c*/ 	.short	0x0082
	.zero		2


//--------------------- .nv.info                  --------------------------
	.section	.nv.info,"",@"SHT_CUDA_INFO"
	.align	4


	//----- nvinfo : EIATTR_REGCOUNT
	.align		4
        /*0000*/ 	.byte	0x04, 0x2f
        /*0002*/ 	.short	(.L_1 - .L_0)
	.align		4
.L_0:
        /*0004*/ 	.word	index@(_Z14sommaMatrixGPUPiS_S_i)
        /*0008*/ 	.word	0x0000000c


	//----- nvinfo : EIATTR_FRAME_SIZE
	.align		4
.L_1:
        /*000c*/ 	.byte	0x04, 0x11
        /*000e*/ 	.short	(.L_3 - .L_2)
	.align		4
.L_2:
        /*0010*/ 	.word	index@(_Z14sommaMatrixGPUPiS_S_i)
        /*0014*/ 	.word	0x00000000


	//----- nvinfo : EIATTR_MIN_STACK_SIZE
	.align		4
.L_3:
        /*0018*/ 	.byte	0x04, 0x12
        /*001a*/ 	.short	(.L_5 - .L_4)
	.align		4
.L_4:
        /*001c*/ 	.word	index@(_Z14sommaMatrixGPUPiS_S_i)
        /*0020*/ 	.word	0x00000000
.L_5:


//--------------------- .nv.compat                --------------------------
	.section	.nv.compat,"",@"SHT_CUDA_COMPAT_INFO"
	.align	4
        /*0000*/ 	.byte	0x02, 0x09, 0x00, 0x00, 0x02, 0x02, 0x01, 0x00, 0x02, 0x05, 0x05, 0x00, 0x03, 0x07, 0x01, 0x01
        /*0010*/ 	.byte	0x02, 0x03, 0x00, 0x00, 0x02, 0x06, 0x01, 0x00, 0x04, 0x0b, 0x08, 0x00, 0x09, 0x00, 0x00, 0x00
        /*0020*/ 	.byte	0x00, 0x00, 0x00, 0x00


//--------------------- .nv.info._Z14sommaMatrixGPUPiS_S_i --------------------------
	.section	.nv.info._Z14sommaMatrixGPUPiS_S_i,"",@"SHT_CUDA_INFO"
	.sectionflags	@""
	.align	4


	//----- nvinfo : EIATTR_CUDA_API_VERSION
	.align		4
        /*0000*/ 	.byte	0x04, 0x37
        /*0002*/ 	.short	(.L_7 - .L_6)
.L_6:
        /*0004*/ 	.word	0x00000082


	//----- nvinfo : EIATTR_KPARAM_INFO
	.align		4
.L_7:
        /*0008*/ 	.byte	0x04, 0x17
        /*000a*/ 	.short	(.L_9 - .L_8)
.L_8:
        /*000c*/ 	.word	0x00000000
        /*0010*/ 	.short	0x0003
        /*0012*/ 	.short	0x0018
        /*0014*/ 	.byte	0x00, 0xf0, 0x11, 0x00


	//----- nvinfo : EIATTR_KPARAM_INFO
	.align		4
.L_9:
        /*0018*/ 	.byte	0x04, 0x17
        /*001a*/ 	.short	(.L_11 - .L_10)
.L_10:
        /*001c*/ 	.word	0x00000000
        /*0020*/ 	.short	0x0002
        /*0022*/ 	.short	0x0010
        /*0024*/ 	.byte	0x00, 0xf5, 0x21, 0x00


	//----- nvinfo : EIATTR_KPARAM_INFO
	.align		4
.L_11:
        /*0028*/ 	.byte	0x04, 0x17
        /*002a*/ 	.short	(.L_13 - .L_12)
.L_12:
        /*002c*/ 	.word	0x00000000
        /*0030*/ 	.short	0x0001
        /*0032*/ 	.short	0x0008
        /*0034*/ 	.byte	0x00, 0xf5, 0x21, 0x00


	//----- nvinfo : EIATTR_KPARAM_INFO
	.align		4
.L_13:
        /*0038*/ 	.byte	0x04, 0x17
        /*003a*/ 	.short	(.L_15 - .L_14)
.L_14:
        /*003c*/ 	.word	0x00000000
        /*0040*/ 	.short	0x0000
        /*0042*/ 	.short	0x0000
        /*0044*/ 	.byte	0x00, 0xf5, 0x21, 0x00


	//----- nvinfo : EIATTR_SPARSE_MMA_MASK
	.align		4
.L_15:
        /*0048*/ 	.byte	0x03, 0x50
        /*004a*/ 	.short	0x0000


	//----- nvinfo : EIATTR_MAXREG_COUNT
	.align		4
        /*004c*/ 	.byte	0x03, 0x1b
        /*004e*/ 	.short	0x00ff


	//----- nvinfo : EIATTR_MERCURY_ISA_VERSION
	.align		4
        /*0050*/ 	.byte	0x03, 0x5f
        /*0052*/ 	.short	0x0101


	//----- nvinfo : EIATTR_VRC_CTA_INIT_COUNT
	.align		4
        /*0054*/ 	.byte	0x02, 0x4a
	.zero		1
	.zero		1


	//----- nvinfo : EIATTR_EXIT_INSTR_OFFSETS
	.align		4
        /*0058*/ 	.byte	0x04, 0x1c
        /*005a*/ 	.short	(.L_17 - .L_16)


	//   ....[0]....
.L_16:
        /*005c*/ 	.word	0x000000d0


	//   ....[1]....
        /*0060*/ 	.word	0x00000190


	//----- nvinfo : EIATTR_CBANK_PARAM_SIZE
	.align		4
.L_17:
        /*0064*/ 	.byte	0x03, 0x19
        /*0066*/ 	.short	0x001c


	//----- nvinfo : EIATTR_PARAM_CBANK
	.align		4
        /*0068*/ 	.byte	0x04, 0x0a
        /*006a*/ 	.short	(.L_19 - .L_18)
	.align		4
.L_18:
        /*006c*/ 	.word	index@(.nv.constant0._Z14sommaMatrixGPUPiS_S_i)
        /*0070*/ 	.short	0x0380
        /*0072*/ 	.short	0x001c


	//----- nvinfo : EIATTR_SW_WAR
	.align		4
.L_19:
        /*0074*/ 	.byte	0x04, 0x36
        /*0076*/ 	.short	(.L_21 - .L_20)
.L_20:
        /*0078*/ 	.word	0x00000008
.L_21:


//--------------------- .nv.callgraph             --------------------------
	.section	.nv.callgraph,"",@"SHT_CUDA_CALLGRAPH"
	.align	4
	.sectionentsize	8
	.align		4
        /*0000*/ 	.word	0x00000000
	.align		4
        /*0004*/ 	.word	0xffffffff
	.align		4
        /*0008*/ 	.word	0x00000000
	.align		4
        /*000c*/ 	.word	0xfffffffe
	.align		4
        /*0010*/ 	.word	0x00000000
	.align		4
        /*0014*/ 	.word	0xfffffffd
	.align		4
        /*0018*/ 	.word	0x00000000
	.align		4
        /*001c*/ 	.word	0xfffffffc


//--------------------- .text._Z14sommaMatrixGPUPiS_S_i --------------------------
	.section	.text._Z14sommaMatrixGPUPiS_S_i,"ax",@progbits
	.align	128
        .global         _Z14sommaMatrixGPUPiS_S_i
        .type           _Z14sommaMatrixGPUPiS_S_i,@function
        .size           _Z14sommaMatrixGPUPiS_S_i,(.L_x_1 - _Z14sommaMatrixGPUPiS_S_i)
        .other          _Z14sommaMatrixGPUPiS_S_i,@"STO_CUDA_ENTRY STV_DEFAULT"
_Z14sommaMatrixGPUPiS_S_i:
.text._Z14sommaMatrixGPUPiS_S_i:
[----:B------:R-:W-:Y:S01]  /*0000*/  LDC R1, c[0x0][0x37c] ;  /* 0x0000df00ff017b82 */ /* 0x000fe20000000800 */
[----:B------:R-:W0:Y:S01]  /*0010*/  S2R R3, SR_TID.Y ;  /* 0x0000000000037919 */ /* 0x000e220000002200 */
[----:B------:R-:W1:Y:S06]  /*0020*/  LDCU UR5, c[0x0][0x360] ;  /* 0x00006c00ff0577ac */ /* 0x000e6c0008000800 */
[----:B------:R-:W0:Y:S01]  /*0030*/  S2UR UR6, SR_CTAID.Y ;  /* 0x00000000000679c3 */ /* 0x000e220000002600 */
[----:B------:R-:W1:Y:S01]  /*0040*/  S2R R9, SR_TID.X ;  /* 0x0000000000097919 */ /* 0x000e620000002100 */
[----:B------:R-:W2:Y:S06]  /*0050*/  LDCU UR7, c[0x0][0x398] ;  /* 0x00007300ff0777ac */ /* 0x000eac0008000800 */
[----:B------:R-:W0:Y:S08]  /*0060*/  LDC R0, c[0x0][0x364] ;  /* 0x0000d900ff007b82 */ /* 0x000e300000000800 */
[----:B------:R-:W3:Y:S08]  /*0070*/  S2UR UR4, SR_CTAID.X ;  /* 0x00000000000479c3 */ /* 0x000ef00000002500 */
[----:B------:R-:W3:Y:S01]  /*0080*/  LDC R5, c[0x0][0x370] ;  /* 0x0000dc00ff057b82 */ /* 0x000ee20000000800 */
[----:B0-----:R-:W-:-:S04]  /*0090*/  IMAD R0, R0, UR6, R3 ;  /* 0x0000000600007c24 */ /* 0x001fc8000f8e0203 */
[----:B---3--:R-:W-:-:S04]  /*00a0*/  IMAD R0, R0, R5, UR4 ;  /* 0x0000000400007e24 */ /* 0x008fc8000f8e0205 */
[----:B-1----:R-:W-:-:S05]  /*00b0*/  IMAD R9, R0, UR5, R9 ;  /* 0x0000000500097c24 */ /* 0x002fca000f8e0209 */
[----:B--2---:R-:W-:-:S13]  /*00c0*/  ISETP.GE.AND P0, PT, R9, UR7, PT ;  /* 0x0000000709007c0c */ /* 0x004fda000bf06270 */
[----:B------:R-:W-:Y:S05]  /*00d0*/  @P0 EXIT ;  /* 0x000000000000094d */ /* 0x000fea0003800000 */
[----:B------:R-:W0:Y:S01]  /*00e0*/  LDC.64 R2, c[0x0][0x380] ;  /* 0x0000e000ff027b82 */ /* 0x000e220000000a00 */
[----:B------:R-:W1:Y:S07]  /*00f0*/  LDCU.64 UR4, c[0x0][0x358] ;  /* 0x00006b00ff0477ac */ /* 0x000e6e0008000a00 */
[----:B------:R-:W2:Y:S08]  /*0100*/  LDC.64 R4, c[0x0][0x388] ;  /* 0x0000e200ff047b82 */ /* 0x000eb00000000a00 */
[----:B------:R-:W3:Y:S01]  /*0110*/  LDC.64 R6, c[0x0][0x390] ;  /* 0x0000e400ff067b82 */ /* 0x000ee20000000a00 */
[----:B0-----:R-:W-:-:S06]  /*0120*/  IMAD.WIDE R2, R9, 0x4, R2 ;  /* 0x0000000409027825 */ /* 0x001fcc00078e0202 */
[----:B-1----:R-:W4:Y:S01]  /*0130*/  LDG.E R2, desc[UR4][R2.64] ;  /* 0x0000000402027981 */ /* 0x002f22000c1e1900 */
[----:B--2---:R-:W-:-:S06]  /*0140*/  IMAD.WIDE R4, R9, 0x4, R4 ;  /* 0x0000000409047825 */ /* 0x004fcc00078e0204 */
[----:B------:R-:W4:Y:S01]  /*0150*/  LDG.E R5, desc[UR4][R4.64] ;  /* 0x0000000404057981 */ /* 0x000f22000c1e1900 */
[----:B---3--:R-:W-:Y:S01]  /*0160*/  IMAD.WIDE R6, R9, 0x4, R6 ;  /* 0x0000000409067825 */ /* 0x008fe200078e0206 */
[----:B----4-:R-:W-:-:S05]  /*0170*/  IADD3 R9, PT, PT, R2, R5, RZ ;  /* 0x0000000502097210 */ /* 0x010fca0007ffe0ff */
[----:B------:R-:W-:Y:S01]  /*0180*/  STG.E desc[UR4][R6.64], R9 ;  /* 0x0000000906007986 */ /* 0x000fe2000c101904 */
[----:B------:R-:W-:Y:S05]  /*0190*/  EXIT ;  /* 0x000000000000794d */ /* 0x000fea0003800000 */
.L_x_0:
[----:B------:R-:W-:-:S00]  /*01a0*/  BRA `(.L_x_0) ;  /* 0xfffffffc00fc7947 */ /* 0x000fc0000383ffff */
[----:B------:R-:W-:-:S00]  /*01b0*/  NOP ;  /* 0x0000000000007918 */ /* 0x000fc00000000000 */
        /* <DEDUP_REMOVED lines=12> */
.L_x_1:


//--------------------- .nv.shared.reserved.0     --------------------------
	.section	.nv.shared.reserved.0,"aw",@nobits
	.weak		__nv_reservedSMEM_offset_0_alias
	.size		__nv_reservedSMEM_offset_0_alias, 0, 64
	.other		__nv_reservedSMEM_offset_0_alias,@"STO_CUDA_RESERVED_SHARED STV_DEFAULT"
__nv_reservedSMEM_offset_0_alias:
	.zero		0
	.zero		64


//--------------------- .nv.constant0._Z14sommaMatrixGPUPiS_S_i --------------------------
	.section	.nv.constant0._Z14sommaMatrixGPUPiS_S_i,"a",@progbits
	.sectionflags	@""
	.align	4
.nv.constant0._Z14sommaMatrixGPUPiS_S_i:
	.zero		924


//--------------------- SYMBOLS --------------------------

	.type		.nv.reservedSmem.offset0,@object
	.size		.nv.reservedSmem.offset0,0x4
